//
// Generated by NVIDIA NVVM Compiler
//
// Compiler Build ID: CL-36424714
// Cuda compilation tools, release 13.0, V13.0.88
// Based on NVVM 20.0.0
//

.version 9.0
.target sm_100
.address_size 64

	// .globl	_Z5saxpyfPfS_i

.visible .entry _Z5saxpyfPfS_i(
	.param .f32 _Z5saxpyfPfS_i_param_0,
	.param .u64 .ptr .align 1 _Z5saxpyfPfS_i_param_1,
	.param .u64 .ptr .align 1 _Z5saxpyfPfS_i_param_2,
	.param .u32 _Z5saxpyfPfS_i_param_3
)
{
	.reg .pred 	%p<2>;
	.reg .b32 	%r<6>;
	.reg .b32 	%f<5>;
	.reg .b64 	%rd<8>;

	ld.param.f32 	%f1, [_Z5saxpyfPfS_i_param_0];
	ld.param.u64 	%rd1, [_Z5saxpyfPfS_i_param_1];
	ld.param.u64 	%rd2, [_Z5saxpyfPfS_i_param_2];
	ld.param.u32 	%r2, [_Z5saxpyfPfS_i_param_3];
	mov.u32 	%r3, %ctaid.x;
	mov.u32 	%r4, %ntid.x;
	mov.u32 	%r5, %tid.x;
	mad.lo.s32 	%r1, %r3, %r4, %r5;
	setp.ge.s32 	%p1, %r1, %r2;
	@%p1 bra 	$L__BB0_2;
	cvta.to.global.u64 	%rd3, %rd1;
	cvta.to.global.u64 	%rd4, %rd2;
	mul.wide.s32 	%rd5, %r1, 4;
	add.s64 	%rd6, %rd3, %rd5;
	ld.global.f32 	%f2, [%rd6];
	add.s64 	%rd7, %rd4, %rd5;
	ld.global.f32 	%f3, [%rd7];
	fma.rn.f32 	%f4, %f1, %f2, %f3;
	st.global.f32 	[%rd7], %f4;
$L__BB0_2:
	ret;

}


// ===== COMPILED SASS (sm_100) =====

	.target	sm_100

	.elftype	@"ET_EXEC"


//--------------------- .note.nv.tkinfo           --------------------------
	.section	.note.nv.tkinfo,"",@"SHT_NOTE"
	.sectionflags	@"SHF_NOTE_NV_TKINFO"
	.tkinfo
        /*0018*/ 	.word	0x00000002
        /*0030*/ 	.string	""
        /*0030*/ 	.string	"ptxas"
        /*0030*/ 	.string	"Cuda compilation tools, release 13.0, V13.0.88"
        /*0030*/ 	.string	"Build cuda_13.0.r13.0/compiler.36424714_0"
        /*0030*/ 	.string	"-arch sm_100 -m 64 "



//--------------------- .note.nv.cuinfo           --------------------------
	.section	.note.nv.cuinfo,"",@"SHT_NOTE"
	.sectionflags	@"SHF_NOTE_NV_CUINFO"
        /*0018*/ 	.short	0x0002
        /*001a*/ 	.short	0x0064
        /*001c*/ 	.short	0x0082
	.zero		2


//--------------------- .nv.info                  --------------------------
	.section	.nv.info,"",@"SHT_CUDA_INFO"
	.align	4


	//----- nvinfo : EIATTR_REGCOUNT
	.align		4
        /*0000*/ 	.byte	0x04, 0x2f
        /*0002*/ 	.short	(.L_1 - .L_0)
	.align		4
.L_0:
        /*0004*/ 	.word	index@(_Z5saxpyfPfS_i)
        /*0008*/ 	.word	0x0000000a


	//----- nvinfo : EIATTR_FRAME_SIZE
	.align		4
.L_1:
        /*000c*/ 	.byte	0x04, 0x11
        /*000e*/ 	.short	(.L_3 - .L_2)
	.align		4
.L_2:
        /*0010*/ 	.word	index@(_Z5saxpyfPfS_i)
        /*0014*/ 	.word	0x00000000


	//----- nvinfo : EIATTR_MIN_STACK_SIZE
	.align		4
.L_3:
        /*0018*/ 	.byte	0x04, 0x12
        /*001a*/ 	.short	(.L_5 - .L_4)
	.align		4
.L_4:
        /*001c*/ 	.word	index@(_Z5saxpyfPfS_i)
        /*0020*/ 	.word	0x00000000
.L_5:


//--------------------- .nv.compat                --------------------------
	.section	.nv.compat,"",@"SHT_CUDA_COMPAT_INFO"
	.align	4
        /*0000*/ 	.byte	0x02, 0x09, 0x00, 0x00, 0x02, 0x02, 0x01, 0x00, 0x02, 0x05, 0x05, 0x00, 0x03, 0x07, 0x01, 0x01
        /*0010*/ 	.byte	0x02, 0x03, 0x00, 0x00, 0x02, 0x06, 0x01, 0x00, 0x04, 0x0b, 0x08, 0x00, 0x09, 0x00, 0x00, 0x00
        /*0020*/ 	.byte	0x00, 0x00, 0x00, 0x00


//--------------------- .nv.info._Z5saxpyfPfS_i   --------------------------
	.section	.nv.info._Z5saxpyfPfS_i,"",@"SHT_CUDA_INFO"
	.sectionflags	@""
	.align	4


	//----- nvinfo : EIATTR_CUDA_API_VERSION
	.align		4
        /*0000*/ 	.byte	0x04, 0x37
        /*0002*/ 	.short	(.L_7 - .L_6)
.L_6:
        /*0004*/ 	.word	0x00000082


	//----- nvinfo : EIATTR_KPARAM_INFO
	.align		4
.L_7:
        /*0008*/ 	.byte	0x04, 0x17
        /*000a*/ 	.short	(.L_9 - .L_8)
.L_8:
        /*000c*/ 	.word	0x00000000
        /*0010*/ 	.short	0x0003
        /*0012*/ 	.short	0x0018
        /*0014*/ 	.byte	0x00, 0xf0, 0x11, 0x00


	//----- nvinfo : EIATTR_KPARAM_INFO
	.align		4
.L_9:
        /*0018*/ 	.byte	0x04, 0x17
        /*001a*/ 	.short	(.L_11 - .L_10)
.L_10:
        /*001c*/ 	.word	0x00000000
        /*0020*/ 	.short	0x0002
        /*0022*/ 	.short	0x0010
        /*0024*/ 	.byte	0x00, 0xf5, 0x21, 0x00


	//----- nvinfo : EIATTR_KPARAM_INFO
	.align		4
.L_11:
        /*0028*/ 	.byte	0x04, 0x17
        /*002a*/ 	.short	(.L_13 - .L_12)
.L_12:
        /*002c*/ 	.word	0x00000000
        /*0030*/ 	.short	0x0001
        /*0032*/ 	.short	0x0008
        /*0034*/ 	.byte	0x00, 0xf5, 0x21, 0x00


	//----- nvinfo : EIATTR_KPARAM_INFO
	.align		4
.L_13:
        /*0038*/ 	.byte	0x04, 0x17
        /*003a*/ 	.short	(.L_15 - .L_14)
.L_14:
        /*003c*/ 	.word	0x00000000
        /*0040*/ 	.short	0x0000
        /*0042*/ 	.short	0x0000
        /*0044*/ 	.byte	0x00, 0xf0, 0x11, 0x00


	//----- nvinfo : EIATTR_SPARSE_MMA_MASK
	.align		4
.L_15:
        /*0048*/ 	.byte	0x03, 0x50
        /*004a*/ 	.short	0x0000


	//----- nvinfo : EIATTR_MAXREG_COUNT
	.align		4
        /*004c*/ 	.byte	0x03, 0x1b
        /*004e*/ 	.short	0x00ff


	//----- nvinfo : EIATTR_MERCURY_ISA_VERSION
	.align		4
        /*0050*/ 	.byte	0x03, 0x5f
        /*0052*/ 	.short	0x0101


	//----- nvinfo : EIATTR_VRC_CTA_INIT_COUNT
	.align		4
        /*0054*/ 	.byte	0x02, 0x4a
	.zero		1
	.zero		1


	//----- nvinfo : EIATTR_EXIT_INSTR_OFFSETS
	.align		4
        /*0058*/ 	.byte	0x04, 0x1c
        /*005a*/ 	.short	(.L_17 - .L_16)


	//   ....[0]....
.L_16:
        /*005c*/ 	.word	0x00000070


	//   ....[1]....
        /*0060*/ 	.word	0x00000120


	//----- nvinfo : EIATTR_CBANK_PARAM_SIZE
	.align		4
.L_17:
        /*0064*/ 	.byte	0x03, 0x19
        /*0066*/ 	.short	0x001c


	//----- nvinfo : EIATTR_PARAM_CBANK
	.align		4
        /*0068*/ 	.byte	0x04, 0x0a
        /*006a*/ 	.short	(.L_19 - .L_18)
	.align		4
.L_18:
        /*006c*/ 	.word	index@(.nv.constant0._Z5saxpyfPfS_i)
        /*0070*/ 	.short	0x0380
        /*0072*/ 	.short	0x001c


	//----- nvinfo : EIATTR_SW_WAR
	.align		4
.L_19:
        /*0074*/ 	.byte	0x04, 0x36
        /*0076*/ 	.short	(.L_21 - .L_20)
.L_20:
        /*0078*/ 	.word	0x00000008
.L_21:


//--------------------- .nv.callgraph             --------------------------
	.section	.nv.callgraph,"",@"SHT_CUDA_CALLGRAPH"
	.align	4
	.sectionentsize	8
	.align		4
        /*0000*/ 	.word	0x00000000
	.align		4
        /*0004*/ 	.word	0xffffffff
	.align		4
        /*0008*/ 	.word	0x00000000
	.align		4
        /*000c*/ 	.word	0xfffffffe
	.align		4
        /*0010*/ 	.word	0x00000000
	.align		4
        /*0014*/ 	.word	0xfffffffd
	.align		4
        /*0018*/ 	.word	0x00000000
	.align		4
        /*001c*/ 	.word	0xfffffffc


//--------------------- .text._Z5saxpyfPfS_i      --------------------------
	.section	.text._Z5saxpyfPfS_i,"ax",@progbits
	.align	128
        .global         _Z5saxpyfPfS_i
        .type           _Z5saxpyfPfS_i,@function
        .size           _Z5saxpyfPfS_i,(.L_x_1 - _Z5saxpyfPfS_i)
        .other          _Z5saxpyfPfS_i,@"STO_CUDA_ENTRY STV_DEFAULT"
_Z5saxpyfPfS_i:
.text._Z5saxpyfPfS_i:
[----:B------:R-:W-:Y:S01]  /*0000*/  LDC R1, c[0x0][0x37c] ;  /* 0x0000df00ff017b82 */ /* 0x000fe20000000800 */
[----:B------:R-:W0:Y:S07]  /*0010*/  S2R R0, SR_TID.X ;  /* 0x0000000000007919 */ /* 0x000e2e0000002100 */
[----:B------:R-:W0:Y:S01]  /*0020*/  S2UR UR4, SR_CTAID.X ;  /* 0x00000000000479c3 */ /* 0x000e220000002500 */
[----:B------:R-:W1:Y:S07]  /*0030*/  LDCU UR5, c[0x0][0x398] ;  /* 0x00007300ff0577ac */ /* 0x000e6e0008000800 */
[----:B------:R-:W0:Y:S02]  /*0040*/  LDC R7, c[0x0][0x360] ;  /* 0x0000d800ff077b82 */ /* 0x000e240000000800 */
[----:B0-----:R-:W-:-:S05]  /*0050*/  IMAD R7, R7, UR4, R0 ;  /* 0x0000000407077c24 */ /* 0x001fca000f8e0200 */
[----:B-1----:R-:W-:-:S13]  /*0060*/  ISETP.GE.AND P0, PT, R7, UR5, PT ;  /* 0x0000000507007c0c */ /* 0x002fda000bf06270 */
[----:B------:R-:W-:Y:S05]  /*0070*/  @P0 EXIT ;  /* 0x000000000000094d */ /* 0x000fea0003800000 */
[----:B------:R-:W0:Y:S01]  /*0080*/  LDC.64 R2, c[0x0][0x388] ;  /* 0x0000e200ff027b82 */ /* 0x000e220000000a00 */
[----:B------:R-:W1:Y:S01]  /*0090*/  LDCU.64 UR4, c[0x0][0x358] ;  /* 0x00006b00ff0477ac */ /* 0x000e620008000a00 */
[----:B------:R-:W2:Y:S06]  /*00a0*/  LDCU UR6, c[0x0][0x380] ;  /* 0x00007000ff0677ac */ /* 0x000eac0008000800 */
[----:B------:R-:W3:Y:S01]  /*00b0*/  LDC.64 R4, c[0x0][0x390] ;  /* 0x0000e400ff047b82 */ /* 0x000ee20000000a00 */
[----:B0-----:R-:W-:-:S06]  /*00c0*/  IMAD.WIDE R2, R7, 0x4, R2 ;  /* 0x0000000407027825 */ /* 0x001fcc00078e0202 */
[----:B-1----:R-:W2:Y:S01]  /*00d0*/  LDG.E R2, desc[UR4][R2.64] ;  /* 0x0000000402027981 */ /* 0x002ea2000c1e1900 */
[----:B---3--:R-:W-:-:S05]  /*00e0*/  IMAD.WIDE R4, R7, 0x4, R4 ;  /* 0x0000000407047825 */ /* 0x008fca00078e0204 */
[----:B------:R-:W2:Y:S02]  /*00f0*/  LDG.E R7, desc[UR4][R4.64] ;  /* 0x0000000404077981 */ /* 0x000ea4000c1e1900 */
[----:B--2---:R-:W-:-:S05]  /*0100*/  FFMA R7, R2, UR6, R7 ;  /* 0x0000000602077c23 */ /* 0x004fca0008000007 */
[----:B------:R-:W-:Y:S01]  /*0110*/  STG.E desc[UR4][R4.64], R7 ;  /* 0x0000000704007986 */ /* 0x000fe2000c101904 */
[----:B------:R-:W-:Y:S05]  /*0120*/  EXIT ;  /* 0x000000000000794d */ /* 0x000fea0003800000 */
.L_x_0:
[----:B------:R-:W-:-:S00]  /*0130*/  BRA `(.L_x_0) ;  /* 0xfffffffc00fc7947 */ /* 0x000fc0000383ffff */
[----:B------:R-:W-:-:S00]  /*0140*/  NOP ;  /* 0x0000000000007918 */ /* 0x000fc00000000000 */
        /* <DEDUP_REMOVED lines=11> */
.L_x_1:


//--------------------- .nv.shared.reserved.0     --------------------------
	.section	.nv.shared.reserved.0,"aw",@nobits
	.weak		__nv_reservedSMEM_offset_0_alias
	.size		__nv_reservedSMEM_offset_0_alias, 0, 64
	.other		__nv_reservedSMEM_offset_0_alias,@"STO_CUDA_RESERVED_SHARED STV_DEFAULT"
__nv_reservedSMEM_offset_0_alias:
	.zero		0
	.zero		64


//--------------------- .nv.constant0._Z5saxpyfPfS_i --------------------------
	.section	.nv.constant0._Z5saxpyfPfS_i,"a",@progbits
	.sectionflags	@""
	.align	4
.nv.constant0._Z5saxpyfPfS_i:
	.zero		924


//--------------------- SYMBOLS --------------------------

	.type		.nv.reservedSmem.offset0,@object
	.size		.nv.reservedSmem.offset0,0x4
